//
// Generated by NVIDIA NVVM Compiler
//
// Compiler Build ID: CL-36424714
// Cuda compilation tools, release 13.0, V13.0.88
// Based on NVVM 20.0.0
//

.version 9.0
.target sm_100
.address_size 64

	// .globl	_Z18copy_matrix_kernelPKfPfi

.visible .entry _Z18copy_matrix_kernelPKfPfi(
	.param .u64 .ptr .align 1 _Z18copy_matrix_kernelPKfPfi_param_0,
	.param .u64 .ptr .align 1 _Z18copy_matrix_kernelPKfPfi_param_1,
	.param .u32 _Z18copy_matrix_kernelPKfPfi_param_2
)
{
	.reg .pred 	%p<2>;
	.reg .b32 	%r<7>;
	.reg .b32 	%f<2>;
	.reg .b64 	%rd<8>;

	ld.param.u64 	%rd1, [_Z18copy_matrix_kernelPKfPfi_param_0];
	ld.param.u64 	%rd2, [_Z18copy_matrix_kernelPKfPfi_param_1];
	ld.param.u32 	%r2, [_Z18copy_matrix_kernelPKfPfi_param_2];
	mov.u32 	%r3, %ntid.x;
	mov.u32 	%r4, %ctaid.x;
	mov.u32 	%r5, %tid.x;
	mad.lo.s32 	%r1, %r3, %r4, %r5;
	mul.lo.s32 	%r6, %r2, %r2;
	setp.ge.s32 	%p1, %r1, %r6;
	@%p1 bra 	$L__BB0_2;
	cvta.to.global.u64 	%rd3, %rd1;
	cvta.to.global.u64 	%rd4, %rd2;
	mul.wide.s32 	%rd5, %r1, 4;
	add.s64 	%rd6, %rd3, %rd5;
	ld.global.f32 	%f1, [%rd6];
	add.s64 	%rd7, %rd4, %rd5;
	st.global.f32 	[%rd7], %f1;
$L__BB0_2:
	ret;

}


// ===== COMPILED SASS (sm_100) =====

	.target	sm_100

	.elftype	@"ET_EXEC"


//--------------------- .note.nv.tkinfo           --------------------------
	.section	.note.nv.tkinfo,"",@"SHT_NOTE"
	.sectionflags	@"SHF_NOTE_NV_TKINFO"
	.tkinfo
        /*0018*/ 	.word	0x00000002
        /*0030*/ 	.string	""
        /*0030*/ 	.string	"ptxas"
        /*0030*/ 	.string	"Cuda compilation tools, release 13.0, V13.0.88"
        /*0030*/ 	.string	"Build cuda_13.0.r13.0/compiler.36424714_0"
        /*0030*/ 	.string	"-arch sm_100 -m 64 "



//--------------------- .note.nv.cuinfo           --------------------------
	.section	.note.nv.cuinfo,"",@"SHT_NOTE"
	.sectionflags	@"SHF_NOTE_NV_CUINFO"
        /*0018*/ 	.short	0x0002
        /*001a*/ 	.short	0x0064
        /*001c*/ 	.short	0x0082
	.zero		2


//--------------------- .nv.info                  --------------------------
	.section	.nv.info,"",@"SHT_CUDA_INFO"
	.align	4


	//----- nvinfo : EIATTR_REGCOUNT
	.align		4
        /*0000*/ 	.byte	0x04, 0x2f
        /*0002*/ 	.short	(.L_1 - .L_0)
	.align		4
.L_0:
        /*0004*/ 	.word	index@(_Z18copy_matrix_kernelPKfPfi)
        /*0008*/ 	.word	0x0000000a


	//----- nvinfo : EIATTR_FRAME_SIZE
	.align		4
.L_1:
        /*000c*/ 	.byte	0x04, 0x11
        /*000e*/ 	.short	(.L_3 - .L_2)
	.align		4
.L_2:
        /*0010*/ 	.word	index@(_Z18copy_matrix_kernelPKfPfi)
        /*0014*/ 	.word	0x00000000


	//----- nvinfo : EIATTR_MIN_STACK_SIZE
	.align		4
.L_3:
        /*0018*/ 	.byte	0x04, 0x12
        /*001a*/ 	.short	(.L_5 - .L_4)
	.align		4
.L_4:
        /*001c*/ 	.word	index@(_Z18copy_matrix_kernelPKfPfi)
        /*0020*/ 	.word	0x00000000
.L_5:


//--------------------- .nv.compat                --------------------------
	.section	.nv.compat,"",@"SHT_CUDA_COMPAT_INFO"
	.align	4
        /*0000*/ 	.byte	0x02, 0x09, 0x00, 0x00, 0x02, 0x02, 0x01, 0x00, 0x02, 0x05, 0x05, 0x00, 0x03, 0x07, 0x01, 0x01
        /*0010*/ 	.byte	0x02, 0x03, 0x00, 0x00, 0x02, 0x06, 0x01, 0x00, 0x04, 0x0b, 0x08, 0x00, 0x09, 0x00, 0x00, 0x00
        /*0020*/ 	.byte	0x00, 0x00, 0x00, 0x00


//--------------------- .nv.info._Z18copy_matrix_kernelPKfPfi --------------------------
	.section	.nv.info._Z18copy_matrix_kernelPKfPfi,"",@"SHT_CUDA_INFO"
	.sectionflags	@""
	.align	4


	//----- nvinfo : EIATTR_CUDA_API_VERSION
	.align		4
        /*0000*/ 	.byte	0x04, 0x37
        /*0002*/ 	.short	(.L_7 - .L_6)
.L_6:
        /*0004*/ 	.word	0x00000082


	//----- nvinfo : EIATTR_KPARAM_INFO
	.align		4
.L_7:
        /*0008*/ 	.byte	0x04, 0x17
        /*000a*/ 	.short	(.L_9 - .L_8)
.L_8:
        /*000c*/ 	.word	0x00000000
        /*0010*/ 	.short	0x0002
        /*0012*/ 	.short	0x0010
        /*0014*/ 	.byte	0x00, 0xf0, 0x11, 0x00


	//----- nvinfo : EIATTR_KPARAM_INFO
	.align		4
.L_9:
        /*0018*/ 	.byte	0x04, 0x17
        /*001a*/ 	.short	(.L_11 - .L_10)
.L_10:
        /*001c*/ 	.word	0x00000000
        /*0020*/ 	.short	0x0001
        /*0022*/ 	.short	0x0008
        /*0024*/ 	.byte	0x00, 0xf5, 0x21, 0x00


	//----- nvinfo : EIATTR_KPARAM_INFO
	.align		4
.L_11:
        /*0028*/ 	.byte	0x04, 0x17
        /*002a*/ 	.short	(.L_13 - .L_12)
.L_12:
        /*002c*/ 	.word	0x00000000
        /*0030*/ 	.short	0x0000
        /*0032*/ 	.short	0x0000
        /*0034*/ 	.byte	0x00, 0xf5, 0x21, 0x00


	//----- nvinfo : EIATTR_SPARSE_MMA_MASK
	.align		4
.L_13:
        /*0038*/ 	.byte	0x03, 0x50
        /*003a*/ 	.short	0x0000


	//----- nvinfo : EIATTR_MAXREG_COUNT
	.align		4
        /*003c*/ 	.byte	0x03, 0x1b
        /*003e*/ 	.short	0x00ff


	//----- nvinfo : EIATTR_MERCURY_ISA_VERSION
	.align		4
        /*0040*/ 	.byte	0x03, 0x5f
        /*0042*/ 	.short	0x0101


	//----- nvinfo : EIATTR_VRC_CTA_INIT_COUNT
	.align		4
        /*0044*/ 	.byte	0x02, 0x4a
	.zero		1
	.zero		1


	//----- nvinfo : EIATTR_EXIT_INSTR_OFFSETS
	.align		4
        /*0048*/ 	.byte	0x04, 0x1c
        /*004a*/ 	.short	(.L_15 - .L_14)


	//   ....[0]....
.L_14:
        /*004c*/ 	.word	0x00000080


	//   ....[1]....
        /*0050*/ 	.word	0x00000100


	//----- nvinfo : EIATTR_CBANK_PARAM_SIZE
	.align		4
.L_15:
        /*0054*/ 	.byte	0x03, 0x19
        /*0056*/ 	.short	0x0014


	//----- nvinfo : EIATTR_PARAM_CBANK
	.align		4
        /*0058*/ 	.byte	0x04, 0x0a
        /*005a*/ 	.short	(.L_17 - .L_16)
	.align		4
.L_16:
        /*005c*/ 	.word	index@(.nv.constant0._Z18copy_matrix_kernelPKfPfi)
        /*0060*/ 	.short	0x0380
        /*0062*/ 	.short	0x0014


	//----- nvinfo : EIATTR_SW_WAR
	.align		4
.L_17:
        /*0064*/ 	.byte	0x04, 0x36
        /*0066*/ 	.short	(.L_19 - .L_18)
.L_18:
        /*0068*/ 	.word	0x00000008
.L_19:


//--------------------- .nv.callgraph             --------------------------
	.section	.nv.callgraph,"",@"SHT_CUDA_CALLGRAPH"
	.align	4
	.sectionentsize	8
	.align		4
        /*0000*/ 	.word	0x00000000
	.align		4
        /*0004*/ 	.word	0xffffffff
	.align		4
        /*0008*/ 	.word	0x00000000
	.align		4
        /*000c*/ 	.word	0xfffffffe
	.align		4
        /*0010*/ 	.word	0x00000000
	.align		4
        /*0014*/ 	.word	0xfffffffd
	.align		4
        /*0018*/ 	.word	0x00000000
	.align		4
        /*001c*/ 	.word	0xfffffffc


//--------------------- .text._Z18copy_matrix_kernelPKfPfi --------------------------
	.section	.text._Z18copy_matrix_kernelPKfPfi,"ax",@progbits
	.align	128
        .global         _Z18copy_matrix_kernelPKfPfi
        .type           _Z18copy_matrix_kernelPKfPfi,@function
        .size           _Z18copy_matrix_kernelPKfPfi,(.L_x_1 - _Z18copy_matrix_kernelPKfPfi)
        .other          _Z18copy_matrix_kernelPKfPfi,@"STO_CUDA_ENTRY STV_DEFAULT"
_Z18copy_matrix_kernelPKfPfi:
.text._Z18copy_matrix_kernelPKfPfi:
[----:B------:R-:W-:Y:S01]  /*0000*/  LDC R1, c[0x0][0x37c] ;  /* 0x0000df00ff017b82 */ /* 0x000fe20000000800 */
[----:B------:R-:W0:Y:S01]  /*0010*/  S2R R7, SR_CTAID.X ;  /* 0x0000000000077919 */ /* 0x000e220000002500 */
[----:B------:R-:W1:Y:S01]  /*0020*/  LDCU UR4, c[0x0][0x390] ;  /* 0x00007200ff0477ac */ /* 0x000e620008000800 */
[----:B------:R-:W0:Y:S01]  /*0030*/  S2R R0, SR_TID.X ;  /* 0x0000000000007919 */ /* 0x000e220000002100 */
[----:B------:R-:W0:Y:S01]  /*0040*/  LDCU UR5, c[0x0][0x360] ;  /* 0x00006c00ff0577ac */ /* 0x000e220008000800 */
[----:B-1----:R-:W-:Y:S01]  /*0050*/  UIMAD UR4, UR4, UR4, URZ ;  /* 0x00000004040472a4 */ /* 0x002fe2000f8e02ff */
[----:B0-----:R-:W-:-:S05]  /*0060*/  IMAD R7, R7, UR5, R0 ;  /* 0x0000000507077c24 */ /* 0x001fca000f8e0200 */
[----:B------:R-:W-:-:S13]  /*0070*/  ISETP.GE.AND P0, PT, R7, UR4, PT ;  /* 0x0000000407007c0c */ /* 0x000fda000bf06270 */
[----:B------:R-:W-:Y:S05]  /*0080*/  @P0 EXIT ;  /* 0x000000000000094d */ /* 0x000fea0003800000 */
[----:B------:R-:W0:Y:S01]  /*0090*/  LDC.64 R2, c[0x0][0x380] ;  /* 0x0000e000ff027b82 */ /* 0x000e220000000a00 */
[----:B------:R-:W1:Y:S07]  /*00a0*/  LDCU.64 UR4, c[0x0][0x358] ;  /* 0x00006b00ff0477ac */ /* 0x000e6e0008000a00 */
[----:B------:R-:W2:Y:S01]  /*00b0*/  LDC.64 R4, c[0x0][0x388] ;  /* 0x0000e200ff047b82 */ /* 0x000ea20000000a00 */
[----:B0-----:R-:W-:-:S06]  /*00c0*/  IMAD.WIDE R2, R7, 0x4, R2 ;  /* 0x0000000407027825 */ /* 0x001fcc00078e0202 */
[----:B-1----:R-:W3:Y:S01]  /*00d0*/  LDG.E R3, desc[UR4][R2.64] ;  /* 0x0000000402037981 */ /* 0x002ee2000c1e1900 */
[----:B--2---:R-:W-:-:S05]  /*00e0*/  IMAD.WIDE R4, R7, 0x4, R4 ;  /* 0x0000000407047825 */ /* 0x004fca00078e0204 */
[----:B---3--:R-:W-:Y:S01]  /*00f0*/  STG.E desc[UR4][R4.64], R3 ;  /* 0x0000000304007986 */ /* 0x008fe2000c101904 */
[----:B------:R-:W-:Y:S05]  /*0100*/  EXIT ;  /* 0x000000000000794d */ /* 0x000fea0003800000 */
.L_x_0:
[----:B------:R-:W-:-:S00]  /*0110*/  BRA `(.L_x_0) ;  /* 0xfffffffc00fc7947 */ /* 0x000fc0000383ffff */
[----:B------:R-:W-:-:S00]  /*0120*/  NOP ;  /* 0x0000000000007918 */ /* 0x000fc00000000000 */
        /* <DEDUP_REMOVED lines=13> */
.L_x_1:


//--------------------- .nv.shared.reserved.0     --------------------------
	.section	.nv.shared.reserved.0,"aw",@nobits
	.weak		__nv_reservedSMEM_offset_0_alias
	.size		__nv_reservedSMEM_offset_0_alias, 0, 64
	.other		__nv_reservedSMEM_offset_0_alias,@"STO_CUDA_RESERVED_SHARED STV_DEFAULT"
__nv_reservedSMEM_offset_0_alias:
	.zero		0
	.zero		64


//--------------------- .nv.constant0._Z18copy_matrix_kernelPKfPfi --------------------------
	.section	.nv.constant0._Z18copy_matrix_kernelPKfPfi,"a",@progbits
	.sectionflags	@""
	.align	4
.nv.constant0._Z18copy_matrix_kernelPKfPfi:
	.zero		916


//--------------------- SYMBOLS --------------------------

	.type		.nv.reservedSmem.offset0,@object
	.size		.nv.reservedSmem.offset0,0x4
